//
// Generated by NVIDIA NVVM Compiler
//
// Compiler Build ID: CL-36424714
// Cuda compilation tools, release 13.0, V13.0.88
// Based on NVVM 20.0.0
//

.version 9.0
.target sm_100
.address_size 64

	// .globl	_Z3RowiiPfS_

.visible .entry _Z3RowiiPfS_(
	.param .u32 _Z3RowiiPfS__param_0,
	.param .u32 _Z3RowiiPfS__param_1,
	.param .u64 .ptr .align 1 _Z3RowiiPfS__param_2,
	.param .u64 .ptr .align 1 _Z3RowiiPfS__param_3
)
{
	.reg .pred 	%p<3>;
	.reg .b32 	%r<12>;
	.reg .b32 	%f<8>;
	.reg .b64 	%rd<22>;

	ld.param.u32 	%r3, [_Z3RowiiPfS__param_0];
	ld.param.u32 	%r4, [_Z3RowiiPfS__param_1];
	ld.param.u64 	%rd3, [_Z3RowiiPfS__param_2];
	ld.param.u64 	%rd2, [_Z3RowiiPfS__param_3];
	cvta.to.global.u64 	%rd1, %rd3;
	mov.u32 	%r5, %ctaid.x;
	mov.u32 	%r6, %ntid.x;
	mov.u32 	%r7, %tid.x;
	mad.lo.s32 	%r1, %r5, %r6, %r7;
	mad.lo.s32 	%r8, %r3, %r4, %r3;
	setp.lt.s32 	%p1, %r1, %r8;
	@%p1 bra 	$L__BB0_4;
	rem.s32 	%r2, %r1, %r3;
	setp.gt.s32 	%p2, %r2, %r4;
	@%p2 bra 	$L__BB0_3;
	mul.wide.s32 	%rd4, %r1, 4;
	add.s64 	%rd5, %rd1, %rd4;
	mov.b32 	%r9, 0;
	st.global.u32 	[%rd5], %r9;
	bra.uni 	$L__BB0_4;
$L__BB0_3:
	cvta.to.global.u64 	%rd6, %rd2;
	sub.s32 	%r10, %r1, %r2;
	cvt.s64.s32 	%rd7, %r10;
	cvt.s64.s32 	%rd8, %r4;
	add.s64 	%rd9, %rd7, %rd8;
	shl.b64 	%rd10, %rd9, 2;
	add.s64 	%rd11, %rd6, %rd10;
	ld.global.f32 	%f1, [%rd11];
	mul.lo.s32 	%r11, %r4, %r3;
	cvt.s64.s32 	%rd12, %r11;
	add.s64 	%rd13, %rd12, %rd8;
	shl.b64 	%rd14, %rd13, 2;
	add.s64 	%rd15, %rd6, %rd14;
	ld.global.f32 	%f2, [%rd15];
	div.rn.f32 	%f3, %f1, %f2;
	mul.wide.s32 	%rd16, %r1, 4;
	add.s64 	%rd17, %rd1, %rd16;
	ld.global.f32 	%f4, [%rd17];
	cvt.s64.s32 	%rd18, %r2;
	add.s64 	%rd19, %rd18, %rd12;
	shl.b64 	%rd20, %rd19, 2;
	add.s64 	%rd21, %rd1, %rd20;
	ld.global.f32 	%f5, [%rd21];
	mul.f32 	%f6, %f3, %f5;
	sub.f32 	%f7, %f4, %f6;
	st.global.f32 	[%rd17], %f7;
$L__BB0_4:
	ret;

}


// ===== COMPILED SASS (sm_100) =====

	.target	sm_100

	.elftype	@"ET_EXEC"


//--------------------- .note.nv.tkinfo           --------------------------
	.section	.note.nv.tkinfo,"",@"SHT_NOTE"
	.sectionflags	@"SHF_NOTE_NV_TKINFO"
	.tkinfo
        /*0018*/ 	.word	0x00000002
        /*0030*/ 	.string	""
        /*0030*/ 	.string	"ptxas"
        /*0030*/ 	.string	"Cuda compilation tools, release 13.0, V13.0.88"
        /*0030*/ 	.string	"Build cuda_13.0.r13.0/compiler.36424714_0"
        /*0030*/ 	.string	"-arch sm_100 -m 64 "



//--------------------- .note.nv.cuinfo           --------------------------
	.section	.note.nv.cuinfo,"",@"SHT_NOTE"
	.sectionflags	@"SHF_NOTE_NV_CUINFO"
        /*0018*/ 	.short	0x0002
        /*001a*/ 	.short	0x0064
        /*001c*/ 	.short	0x0082
	.zero		2


//--------------------- .nv.info                  --------------------------
	.section	.nv.info,"",@"SHT_CUDA_INFO"
	.align	4


	//----- nvinfo : EIATTR_REGCOUNT
	.align		4
        /*0000*/ 	.byte	0x04, 0x2f
        /*0002*/ 	.short	(.L_1 - .L_0)
	.align		4
.L_0:
        /*0004*/ 	.word	index@(_Z3RowiiPfS_)
        /*0008*/ 	.word	0x00000014


	//----- nvinfo : EIATTR_FRAME_SIZE
	.align		4
.L_1:
        /*000c*/ 	.byte	0x04, 0x11
        /*000e*/ 	.short	(.L_3 - .L_2)
	.align		4
.L_2:
        /*0010*/ 	.word	index@($__internal_0_$__cuda_sm3x_div_rn_noftz_f32_slowpath)
        /*0014*/ 	.word	0x00000000


	//----- nvinfo : EIATTR_FRAME_SIZE
	.align		4
.L_3:
        /*0018*/ 	.byte	0x04, 0x11
        /*001a*/ 	.short	(.L_5 - .L_4)
	.align		4
.L_4:
        /*001c*/ 	.word	index@(_Z3RowiiPfS_)
        /*0020*/ 	.word	0x00000000


	//----- nvinfo : EIATTR_MIN_STACK_SIZE
	.align		4
.L_5:
        /*0024*/ 	.byte	0x04, 0x12
        /*0026*/ 	.short	(.L_7 - .L_6)
	.align		4
.L_6:
        /*0028*/ 	.word	index@(_Z3RowiiPfS_)
        /*002c*/ 	.word	0x00000000
.L_7:


//--------------------- .nv.compat                --------------------------
	.section	.nv.compat,"",@"SHT_CUDA_COMPAT_INFO"
	.align	4
        /*0000*/ 	.byte	0x02, 0x09, 0x00, 0x00, 0x02, 0x02, 0x01, 0x00, 0x02, 0x05, 0x05, 0x00, 0x03, 0x07, 0x01, 0x01
        /*0010*/ 	.byte	0x02, 0x03, 0x00, 0x00, 0x02, 0x06, 0x01, 0x00, 0x04, 0x0b, 0x08, 0x00, 0x01, 0x00, 0x00, 0x00
        /*0020*/ 	.byte	0x00, 0x00, 0x00, 0x00


//--------------------- .nv.info._Z3RowiiPfS_     --------------------------
	.section	.nv.info._Z3RowiiPfS_,"",@"SHT_CUDA_INFO"
	.sectionflags	@""
	.align	4


	//----- nvinfo : EIATTR_CUDA_API_VERSION
	.align		4
        /*0000*/ 	.byte	0x04, 0x37
        /*0002*/ 	.short	(.L_9 - .L_8)
.L_8:
        /*0004*/ 	.word	0x00000082


	//----- nvinfo : EIATTR_KPARAM_INFO
	.align		4
.L_9:
        /*0008*/ 	.byte	0x04, 0x17
        /*000a*/ 	.short	(.L_11 - .L_10)
.L_10:
        /*000c*/ 	.word	0x00000000
        /*0010*/ 	.short	0x0003
        /*0012*/ 	.short	0x0010
        /*0014*/ 	.byte	0x00, 0xf5, 0x21, 0x00


	//----- nvinfo : EIATTR_KPARAM_INFO
	.align		4
.L_11:
        /*0018*/ 	.byte	0x04, 0x17
        /*001a*/ 	.short	(.L_13 - .L_12)
.L_12:
        /*001c*/ 	.word	0x00000000
        /*0020*/ 	.short	0x0002
        /*0022*/ 	.short	0x0008
        /*0024*/ 	.byte	0x00, 0xf5, 0x21, 0x00


	//----- nvinfo : EIATTR_KPARAM_INFO
	.align		4
.L_13:
        /*0028*/ 	.byte	0x04, 0x17
        /*002a*/ 	.short	(.L_15 - .L_14)
.L_14:
        /*002c*/ 	.word	0x00000000
        /*0030*/ 	.short	0x0001
        /*0032*/ 	.short	0x0004
        /*0034*/ 	.byte	0x00, 0xf0, 0x11, 0x00


	//----- nvinfo : EIATTR_KPARAM_INFO
	.align		4
.L_15:
        /*0038*/ 	.byte	0x04, 0x17
        /*003a*/ 	.short	(.L_17 - .L_16)
.L_16:
        /*003c*/ 	.word	0x00000000
        /*0040*/ 	.short	0x0000
        /*0042*/ 	.short	0x0000
        /*0044*/ 	.byte	0x00, 0xf0, 0x11, 0x00


	//----- nvinfo : EIATTR_SPARSE_MMA_MASK
	.align		4
.L_17:
        /*0048*/ 	.byte	0x03, 0x50
        /*004a*/ 	.short	0x0000


	//----- nvinfo : EIATTR_MAXREG_COUNT
	.align		4
        /*004c*/ 	.byte	0x03, 0x1b
        /*004e*/ 	.short	0x00ff


	//----- nvinfo : EIATTR_MERCURY_ISA_VERSION
	.align		4
        /*0050*/ 	.byte	0x03, 0x5f
        /*0052*/ 	.short	0x0101


	//----- nvinfo : EIATTR_VRC_CTA_INIT_COUNT
	.align		4
        /*0054*/ 	.byte	0x02, 0x4a
	.zero		1
	.zero		1


	//----- nvinfo : EIATTR_EXIT_INSTR_OFFSETS
	.align		4
        /*0058*/ 	.byte	0x04, 0x1c
        /*005a*/ 	.short	(.L_19 - .L_18)


	//   ....[0]....
.L_18:
        /*005c*/ 	.word	0x00000080


	//   ....[1]....
        /*0060*/ 	.word	0x00000230


	//   ....[2]....
        /*0064*/ 	.word	0x000004b0


	//----- nvinfo : EIATTR_CRS_STACK_SIZE
	.align		4
.L_19:
        /*0068*/ 	.byte	0x04, 0x1e
        /*006a*/ 	.short	(.L_21 - .L_20)
.L_20:
        /*006c*/ 	.word	0x00000000


	//----- nvinfo : EIATTR_CBANK_PARAM_SIZE
	.align		4
.L_21:
        /*0070*/ 	.byte	0x03, 0x19
        /*0072*/ 	.short	0x0018


	//----- nvinfo : EIATTR_PARAM_CBANK
	.align		4
        /*0074*/ 	.byte	0x04, 0x0a
        /*0076*/ 	.short	(.L_23 - .L_22)
	.align		4
.L_22:
        /*0078*/ 	.word	index@(.nv.constant0._Z3RowiiPfS_)
        /*007c*/ 	.short	0x0380
        /*007e*/ 	.short	0x0018


	//----- nvinfo : EIATTR_SW_WAR
	.align		4
.L_23:
        /*0080*/ 	.byte	0x04, 0x36
        /*0082*/ 	.short	(.L_25 - .L_24)
.L_24:
        /*0084*/ 	.word	0x00000008
.L_25:


//--------------------- .nv.callgraph             --------------------------
	.section	.nv.callgraph,"",@"SHT_CUDA_CALLGRAPH"
	.align	4
	.sectionentsize	8
	.align		4
        /*0000*/ 	.word	0x00000000
	.align		4
        /*0004*/ 	.word	0xffffffff
	.align		4
        /*0008*/ 	.word	0x00000000
	.align		4
        /*000c*/ 	.word	0xfffffffe
	.align		4
        /*0010*/ 	.word	0x00000000
	.align		4
        /*0014*/ 	.word	0xfffffffd
	.align		4
        /*0018*/ 	.word	0x00000000
	.align		4
        /*001c*/ 	.word	0xfffffffc


//--------------------- .text._Z3RowiiPfS_        --------------------------
	.section	.text._Z3RowiiPfS_,"ax",@progbits
	.align	128
        .global         _Z3RowiiPfS_
        .type           _Z3RowiiPfS_,@function
        .size           _Z3RowiiPfS_,(.L_x_14 - _Z3RowiiPfS_)
        .other          _Z3RowiiPfS_,@"STO_CUDA_ENTRY STV_DEFAULT"
_Z3RowiiPfS_:
.text._Z3RowiiPfS_:
[----:B------:R-:W-:Y:S01]  /*0000*/  LDC R1, c[0x0][0x37c] ;  /* 0x0000df00ff017b82 */ /* 0x000fe20000000800 */
[----:B------:R-:W0:Y:S07]  /*0010*/  S2R R3, SR_TID.X ;  /* 0x0000000000037919 */ /* 0x000e2e0000002100 */
[----:B------:R-:W0:Y:S08]  /*0020*/  S2UR UR4, SR_CTAID.X ;  /* 0x00000000000479c3 */ /* 0x000e300000002500 */
[----:B------:R-:W0:Y:S08]  /*0030*/  LDC R2, c[0x0][0x360] ;  /* 0x0000d800ff027b82 */ /* 0x000e300000000800 */
[----:B------:R-:W1:Y:S01]  /*0040*/  LDC.64 R4, c[0x0][0x380] ;  /* 0x0000e000ff047b82 */ /* 0x000e620000000a00 */
[----:B0-----:R-:W-:-:S02]  /*0050*/  IMAD R2, R2, UR4, R3 ;  /* 0x0000000402027c24 */ /* 0x001fc4000f8e0203 */
[----:B-1----:R-:W-:-:S05]  /*0060*/  IMAD R3, R4, R5, R4 ;  /* 0x0000000504037224 */ /* 0x002fca00078e0204 */
[----:B------:R-:W-:-:S13]  /*0070*/  ISETP.GE.AND P0, PT, R2, R3, PT ;  /* 0x000000030200720c */ /* 0x000fda0003f06270 */
[----:B------:R-:W-:Y:S05]  /*0080*/  @!P0 EXIT ;  /* 0x000000000000894d */ /* 0x000fea0003800000 */
[----:B------:R-:W-:Y:S01]  /*0090*/  IABS R3, R4 ;  /* 0x0000000400037213 */ /* 0x000fe20000000000 */
[----:B------:R-:W0:Y:S01]  /*00a0*/  LDCU.64 UR4, c[0x0][0x358] ;  /* 0x00006b00ff0477ac */ /* 0x000e220008000a00 */
[----:B------:R-:W-:Y:S02]  /*00b0*/  ISETP.GE.AND P2, PT, R2, RZ, PT ;  /* 0x000000ff0200720c */ /* 0x000fe40003f46270 */
[----:B------:R-:W1:Y:S08]  /*00c0*/  I2F.RP R0, R3 ;  /* 0x0000000300007306 */ /* 0x000e700000209400 */
[----:B-1----:R-:W1:Y:S02]  /*00d0*/  MUFU.RCP R0, R0 ;  /* 0x0000000000007308 */ /* 0x002e640000001000 */
[----:B-1----:R-:W-:-:S06]  /*00e0*/  VIADD R6, R0, 0xffffffe ;  /* 0x0ffffffe00067836 */ /* 0x002fcc0000000000 */
[----:B------:R1:W2:Y:S02]  /*00f0*/  F2I.FTZ.U32.TRUNC.NTZ R7, R6 ;  /* 0x0000000600077305 */ /* 0x0002a4000021f000 */
[----:B-1----:R-:W-:Y:S02]  /*0100*/  IMAD.MOV.U32 R6, RZ, RZ, RZ ;  /* 0x000000ffff067224 */ /* 0x002fe400078e00ff */
[----:B--2---:R-:W-:-:S04]  /*0110*/  IMAD.MOV R8, RZ, RZ, -R7 ;  /* 0x000000ffff087224 */ /* 0x004fc800078e0a07 */
[----:B------:R-:W-:Y:S01]  /*0120*/  IMAD R9, R8, R3, RZ ;  /* 0x0000000308097224 */ /* 0x000fe200078e02ff */
[----:B------:R-:W-:-:S03]  /*0130*/  IABS R8, R2 ;  /* 0x0000000200087213 */ /* 0x000fc60000000000 */
[----:B------:R-:W-:-:S06]  /*0140*/  IMAD.HI.U32 R7, R7, R9, R6 ;  /* 0x0000000907077227 */ /* 0x000fcc00078e0006 */
[----:B------:R-:W-:-:S04]  /*0150*/  IMAD.HI.U32 R7, R7, R8, RZ ;  /* 0x0000000807077227 */ /* 0x000fc800078e00ff */
[----:B------:R-:W-:-:S04]  /*0160*/  IMAD.MOV R7, RZ, RZ, -R7 ;  /* 0x000000ffff077224 */ /* 0x000fc800078e0a07 */
[----:B------:R-:W-:-:S05]  /*0170*/  IMAD R6, R3, R7, R8 ;  /* 0x0000000703067224 */ /* 0x000fca00078e0208 */
[----:B------:R-:W-:-:S13]  /*0180*/  ISETP.GT.U32.AND P0, PT, R3, R6, PT ;  /* 0x000000060300720c */ /* 0x000fda0003f04070 */
[----:B------:R-:W-:Y:S01]  /*0190*/  @!P0 IMAD.IADD R6, R6, 0x1, -R3 ;  /* 0x0000000106068824 */ /* 0x000fe200078e0a03 */
[----:B------:R-:W-:-:S04]  /*01a0*/  ISETP.NE.AND P0, PT, R4, RZ, PT ;  /* 0x000000ff0400720c */ /* 0x000fc80003f05270 */
[----:B------:R-:W-:-:S13]  /*01b0*/  ISETP.GT.U32.AND P1, PT, R3, R6, PT ;  /* 0x000000060300720c */ /* 0x000fda0003f24070 */
[----:B------:R-:W-:-:S04]  /*01c0*/  @!P1 IMAD.IADD R6, R6, 0x1, -R3 ;  /* 0x0000000106069824 */ /* 0x000fc800078e0a03 */
[----:B------:R-:W-:Y:S01]  /*01d0*/  @!P2 IMAD.MOV R6, RZ, RZ, -R6 ;  /* 0x000000ffff06a224 */ /* 0x000fe200078e0a06 */
[----:B------:R-:W-:-:S04]  /*01e0*/  @!P0 LOP3.LUT R6, RZ, R4, RZ, 0x33, !PT ;  /* 0x00000004ff068212 */ /* 0x000fc800078e33ff */
[----:B------:R-:W-:-:S13]  /*01f0*/  ISETP.GT.AND P0, PT, R6, R5, PT ;  /* 0x000000050600720c */ /* 0x000fda0003f04270 */
[----:B------:R-:W1:Y:S02]  /*0200*/  @!P0 LDC.64 R8, c[0x0][0x388] ;  /* 0x0000e200ff088b82 */ /* 0x000e640000000a00 */
[----:B-1----:R-:W-:-:S05]  /*0210*/  @!P0 IMAD.WIDE R8, R2, 0x4, R8 ;  /* 0x0000000402088825 */ /* 0x002fca00078e0208 */
[----:B0-----:R0:W-:Y:S01]  /*0220*/  @!P0 STG.E desc[UR4][R8.64], RZ ;  /* 0x000000ff08008986 */ /* 0x0011e2000c101904 */
[----:B------:R-:W-:Y:S05]  /*0230*/  @!P0 EXIT ;  /* 0x000000000000894d */ /* 0x000fea0003800000 */
[----:B0-----:R-:W0:Y:S01]  /*0240*/  LDC.64 R8, c[0x0][0x390] ;  /* 0x0000e400ff087b82 */ /* 0x001e220000000a00 */
[----:B------:R-:W-:Y:S01]  /*0250*/  IMAD R4, R4, R5, RZ ;  /* 0x0000000504047224 */ /* 0x000fe200078e02ff */
[----:B------:R-:W-:-:S04]  /*0260*/  SHF.R.S32.HI R12, RZ, 0x1f, R5 ;  /* 0x0000001fff0c7819 */ /* 0x000fc80000011405 */
[----:B------:R-:W-:Y:S02]  /*0270*/  IADD3 R0, P0, PT, R4, R5, RZ ;  /* 0x0000000504007210 */ /* 0x000fe40007f1e0ff */
[----:B------:R-:W-:-:S05]  /*0280*/  SHF.R.S32.HI R7, RZ, 0x1f, R4 ;  /* 0x0000001fff077819 */ /* 0x000fca0000011404 */
[----:B------:R-:W-:Y:S01]  /*0290*/  IMAD.X R3, R12, 0x1, R7, P0 ;  /* 0x000000010c037824 */ /* 0x000fe200000e0607 */
[----:B0-----:R-:W-:-:S04]  /*02a0*/  LEA R10, P0, R0, R8, 0x2 ;  /* 0x00000008000a7211 */ /* 0x001fc800078010ff */
[----:B------:R-:W-:Y:S01]  /*02b0*/  LEA.HI.X R11, R0, R9, R3, 0x2, P0 ;  /* 0x00000009000b7211 */ /* 0x000fe200000f1403 */
[----:B------:R-:W-:-:S04]  /*02c0*/  IMAD.IADD R0, R2, 0x1, -R6 ;  /* 0x0000000102007824 */ /* 0x000fc800078e0a06 */
[----:B------:R-:W2:Y:S01]  /*02d0*/  LDG.E R3, desc[UR4][R10.64] ;  /* 0x000000040a037981 */ /* 0x000ea2000c1e1900 */
[----:B------:R-:W-:-:S04]  /*02e0*/  IADD3 R5, P0, PT, R0, R5, RZ ;  /* 0x0000000500057210 */ /* 0x000fc80007f1e0ff */
[----:B------:R-:W-:Y:S02]  /*02f0*/  LEA.HI.X.SX32 R0, R0, R12, 0x1, P0 ;  /* 0x0000000c00007211 */ /* 0x000fe400000f0eff */
[----:B------:R-:W-:-:S04]  /*0300*/  LEA R8, P0, R5, R8, 0x2 ;  /* 0x0000000805087211 */ /* 0x000fc800078010ff */
[----:B------:R-:W-:-:S05]  /*0310*/  LEA.HI.X R9, R5, R9, R0, 0x2, P0 ;  /* 0x0000000905097211 */ /* 0x000fca00000f1400 */
[----:B------:R-:W3:Y:S01]  /*0320*/  LDG.E R0, desc[UR4][R8.64] ;  /* 0x0000000408007981 */ /* 0x000ee2000c1e1900 */
[----:B------:R-:W-:Y:S01]  /*0330*/  BSSY.RECONVERGENT B0, `(.L_x_0) ;  /* 0x000000c000007945 */ /* 0x000fe20003800200 */
[----:B--2---:R-:W0:Y:S08]  /*0340*/  MUFU.RCP R12, R3 ;  /* 0x00000003000c7308 */ /* 0x004e300000001000 */
[----:B---3--:R-:W1:Y:S01]  /*0350*/  FCHK P0, R0, R3 ;  /* 0x0000000300007302 */ /* 0x008e620000000000 */
[----:B0-----:R-:W-:-:S04]  /*0360*/  FFMA R5, -R3, R12, 1 ;  /* 0x3f80000003057423 */ /* 0x001fc8000000010c */
[----:B------:R-:W-:-:S04]  /*0370*/  FFMA R5, R12, R5, R12 ;  /* 0x000000050c057223 */ /* 0x000fc8000000000c */
[----:B------:R-:W-:-:S04]  /*0380*/  FFMA R10, R0, R5, RZ ;  /* 0x00000005000a7223 */ /* 0x000fc800000000ff */
[----:B------:R-:W-:-:S04]  /*0390*/  FFMA R11, -R3, R10, R0 ;  /* 0x0000000a030b7223 */ /* 0x000fc80000000100 */
[----:B------:R-:W-:Y:S01]  /*03a0*/  FFMA R10, R5, R11, R10 ;  /* 0x0000000b050a7223 */ /* 0x000fe2000000000a */
[----:B-1----:R-:W-:Y:S06]  /*03b0*/  @!P0 BRA `(.L_x_1) ;  /* 0x00000000000c8947 */ /* 0x002fec0003800000 */
[----:B------:R-:W-:-:S07]  /*03c0*/  MOV R8, 0x3e0 ;  /* 0x000003e000087802 */ /* 0x000fce0000000f00 */
[----:B------:R-:W-:Y:S05]  /*03d0*/  CALL.REL.NOINC `($__internal_0_$__cuda_sm3x_div_rn_noftz_f32_slowpath) ;  /* 0x0000000000387944 */ /* 0x000fea0003c00000 */
[----:B------:R-:W-:-:S07]  /*03e0*/  IMAD.MOV.U32 R10, RZ, RZ, R0 ;  /* 0x000000ffff0a7224 */ /* 0x000fce00078e0000 */
.L_x_1:
[----:B------:R-:W-:Y:S05]  /*03f0*/  BSYNC.RECONVERGENT B0 ;  /* 0x0000000000007941 */ /* 0x000fea0003800200 */
.L_x_0:
[----:B------:R-:W0:Y:S01]  /*0400*/  LDC.64 R8, c[0x0][0x388] ;  /* 0x0000e200ff087b82 */ /* 0x000e220000000a00 */
[----:B------:R-:W1:Y:S01]  /*0410*/  LDCU.64 UR6, c[0x0][0x388] ;  /* 0x00007100ff0677ac */ /* 0x000e620008000a00 */
[----:B------:R-:W-:-:S04]  /*0420*/  IADD3 R0, P0, PT, R6, R4, RZ ;  /* 0x0000000406007210 */ /* 0x000fc80007f1e0ff */
[----:B------:R-:W-:Y:S02]  /*0430*/  LEA.HI.X.SX32 R7, R6, R7, 0x1, P0 ;  /* 0x0000000706077211 */ /* 0x000fe400000f0eff */
[----:B-1----:R-:W-:-:S04]  /*0440*/  LEA R4, P0, R0, UR6, 0x2 ;  /* 0x0000000600047c11 */ /* 0x002fc8000f8010ff */
[----:B------:R-:W-:Y:S01]  /*0450*/  LEA.HI.X R5, R0, UR7, R7, 0x2, P0 ;  /* 0x0000000700057c11 */ /* 0x000fe200080f1407 */
[----:B0-----:R-:W-:-:S04]  /*0460*/  IMAD.WIDE R8, R2, 0x4, R8 ;  /* 0x0000000402087825 */ /* 0x001fc800078e0208 */
[----:B------:R-:W2:Y:S04]  /*0470*/  LDG.E R4, desc[UR4][R4.64] ;  /* 0x0000000404047981 */ /* 0x000ea8000c1e1900 */
[----:B------:R-:W2:Y:S02]  /*0480*/  LDG.E R3, desc[UR4][R8.64] ;  /* 0x0000000408037981 */ /* 0x000ea4000c1e1900 */
[----:B--2---:R-:W-:-:S05]  /*0490*/  FFMA R3, R4, -R10, R3 ;  /* 0x8000000a04037223 */ /* 0x004fca0000000003 */
[----:B------:R-:W-:Y:S01]  /*04a0*/  STG.E desc[UR4][R8.64], R3 ;  /* 0x0000000308007986 */ /* 0x000fe2000c101904 */
[----:B------:R-:W-:Y:S05]  /*04b0*/  EXIT ;  /* 0x000000000000794d */ /* 0x000fea0003800000 */
        .weak           $__internal_0_$__cuda_sm3x_div_rn_noftz_f32_slowpath
        .type           $__internal_0_$__cuda_sm3x_div_rn_noftz_f32_slowpath,@function
        .size           $__internal_0_$__cuda_sm3x_div_rn_noftz_f32_slowpath,(.L_x_14 - $__internal_0_$__cuda_sm3x_div_rn_noftz_f32_slowpath)
$__internal_0_$__cuda_sm3x_div_rn_noftz_f32_slowpath:
[--C-:B------:R-:W-:Y:S01]  /*04c0*/  SHF.R.U32.HI R9, RZ, 0x17, R3.reuse ;  /* 0x00000017ff097819 */ /* 0x100fe20000011603 */
[----:B------:R-:W-:Y:S01]  /*04d0*/  BSSY.RECONVERGENT B1, `(.L_x_2) ;  /* 0x0000064000017945 */ /* 0x000fe20003800200 */
[--C-:B------:R-:W-:Y:S01]  /*04e0*/  SHF.R.U32.HI R5, RZ, 0x17, R0.reuse ;  /* 0x00000017ff057819 */ /* 0x100fe20000011600 */
[----:B------:R-:W-:Y:S01]  /*04f0*/  IMAD.MOV.U32 R10, RZ, RZ, R0 ;  /* 0x000000ffff0a7224 */ /* 0x000fe200078e0000 */
[----:B------:R-:W-:Y:S01]  /*0500*/  LOP3.LUT R9, R9, 0xff, RZ, 0xc0, !PT ;  /* 0x000000ff09097812 */ /* 0x000fe200078ec0ff */
[----:B------:R-:W-:Y:S01]  /*0510*/  IMAD.MOV.U32 R11, RZ, RZ, R3 ;  /* 0x000000ffff0b7224 */ /* 0x000fe200078e0003 */
[----:B------:R-:W-:-:S03]  /*0520*/  LOP3.LUT R14, R5, 0xff, RZ, 0xc0, !PT ;  /* 0x000000ff050e7812 */ /* 0x000fc600078ec0ff */
[----:B------:R-:W-:Y:S02]  /*0530*/  VIADD R12, R9, 0xffffffff ;  /* 0xffffffff090c7836 */ /* 0x000fe40000000000 */
[----:B------:R-:W-:-:S03]  /*0540*/  VIADD R13, R14, 0xffffffff ;  /* 0xffffffff0e0d7836 */ /* 0x000fc60000000000 */
[----:B------:R-:W-:-:S04]  /*0550*/  ISETP.GT.U32.AND P0, PT, R12, 0xfd, PT ;  /* 0x000000fd0c00780c */ /* 0x000fc80003f04070 */
[----:B------:R-:W-:-:S13]  /*0560*/  ISETP.GT.U32.OR P0, PT, R13, 0xfd, P0 ;  /* 0x000000fd0d00780c */ /* 0x000fda0000704470 */
[----:B------:R-:W-:Y:S01]  /*0570*/  @!P0 IMAD.MOV.U32 R5, RZ, RZ, RZ ;  /* 0x000000ffff058224 */ /* 0x000fe200078e00ff */
[----:B------:R-:W-:Y:S06]  /*0580*/  @!P0 BRA `(.L_x_3) ;  /* 0x00000000005c8947 */ /* 0x000fec0003800000 */
[----:B------:R-:W-:Y:S02]  /*0590*/  FSETP.GTU.FTZ.AND P0, PT, |R0|, +INF , PT ;  /* 0x7f8000000000780b */ /* 0x000fe40003f1c200 */
[----:B------:R-:W-:-:S04]  /*05a0*/  FSETP.GTU.FTZ.AND P1, PT, |R3|, +INF , PT ;  /* 0x7f8000000300780b */ /* 0x000fc80003f3c200 */
[----:B------:R-:W-:-:S13]  /*05b0*/  PLOP3.LUT P0, PT, P0, P1, PT, 0xf8, 0x8f ;  /* 0x00000000008f781c */ /* 0x000fda0000703f70 */
[----:B------:R-:W-:Y:S05]  /*05c0*/  @P0 BRA `(.L_x_4) ;  /* 0x00000004004c0947 */ /* 0x000fea0003800000 */
[----:B------:R-:W-:-:S13]  /*05d0*/  LOP3.LUT P0, RZ, R11, 0x7fffffff, R10, 0xc8, !PT ;  /* 0x7fffffff0bff7812 */ /* 0x000fda000780c80a */
[----:B------:R-:W-:Y:S05]  /*05e0*/  @!P0 BRA `(.L_x_5) ;  /* 0x00000004003c8947 */ /* 0x000fea0003800000 */
[C---:B------:R-:W-:Y:S02]  /*05f0*/  FSETP.NEU.FTZ.AND P2, PT, |R0|.reuse, +INF , PT ;  /* 0x7f8000000000780b */ /* 0x040fe40003f5d200 */
[----:B------:R-:W-:Y:S02]  /*0600*/  FSETP.NEU.FTZ.AND P1, PT, |R3|, +INF , PT ;  /* 0x7f8000000300780b */ /* 0x000fe40003f3d200 */
[----:B------:R-:W-:-:S11]  /*0610*/  FSETP.NEU.FTZ.AND P0, PT, |R0|, +INF , PT ;  /* 0x7f8000000000780b */ /* 0x000fd60003f1d200 */
[----:B------:R-:W-:Y:S05]  /*0620*/  @!P1 BRA !P2, `(.L_x_5) ;  /* 0x00000004002c9947 */ /* 0x000fea0005000000 */
[----:B------:R-:W-:-:S04]  /*0630*/  LOP3.LUT P2, RZ, R10, 0x7fffffff, RZ, 0xc0, !PT ;  /* 0x7fffffff0aff7812 */ /* 0x000fc8000784c0ff */
[----:B------:R-:W-:-:S13]  /*0640*/  PLOP3.LUT P1, PT, P1, P2, PT, 0x2f, 0xf2 ;  /* 0x0000000000f2781c */ /* 0x000fda0000f24577 */
[----:B------:R-:W-:Y:S05]  /*0650*/  @P1 BRA `(.L_x_6) ;  /* 0x0000000400181947 */ /* 0x000fea0003800000 */
[----:B------:R-:W-:-:S04]  /*0660*/  LOP3.LUT P1, RZ, R11, 0x7fffffff, RZ, 0xc0, !PT ;  /* 0x7fffffff0bff7812 */ /* 0x000fc8000782c0ff */
[----:B------:R-:W-:-:S13]  /*0670*/  PLOP3.LUT P0, PT, P0, P1, PT, 0x2f, 0xf2 ;  /* 0x0000000000f2781c */ /* 0x000fda0000702577 */
[----:B------:R-:W-:Y:S05]  /*0680*/  @P0 BRA `(.L_x_7) ;  /* 0x0000000400000947 */ /* 0x000fea0003800000 */
[----:B------:R-:W-:Y:S02]  /*0690*/  ISETP.GE.AND P0, PT, R13, RZ, PT ;  /* 0x000000ff0d00720c */ /* 0x000fe40003f06270 */
[----:B------:R-:W-:-:S11]  /*06a0*/  ISETP.GE.AND P1, PT, R12, RZ, PT ;  /* 0x000000ff0c00720c */ /* 0x000fd60003f26270 */
[----:B------:R-:W-:Y:S02]  /*06b0*/  @P0 IMAD.MOV.U32 R5, RZ, RZ, RZ ;  /* 0x000000ffff050224 */ /* 0x000fe400078e00ff */
[----:B------:R-:W-:Y:S01]  /*06c0*/  @!P0 FFMA R10, R0, 1.84467440737095516160e+19, RZ ;  /* 0x5f800000000a8823 */ /* 0x000fe200000000ff */
[----:B------:R-:W-:Y:S02]  /*06d0*/  @!P0 IMAD.MOV.U32 R5, RZ, RZ, -0x40 ;  /* 0xffffffc0ff058424 */ /* 0x000fe400078e00ff */
[----:B------:R-:W-:Y:S02]  /*06e0*/  @!P1 FFMA R11, R3, 1.84467440737095516160e+19, RZ ;  /* 0x5f800000030b9823 */ /* 0x000fe400000000ff */
[----:B------:R-:W-:-:S07]  /*06f0*/  @!P1 VIADD R5, R5, 0x40 ;  /* 0x0000004005059836 */ /* 0x000fce0000000000 */
.L_x_3:
[----:B------:R-:W-:Y:S01]  /*0700*/  LEA R0, R9, 0xc0800000, 0x17 ;  /* 0xc080000009007811 */ /* 0x000fe200078eb8ff */
[----:B------:R-:W-:Y:S01]  /*0710*/  VIADD R3, R14, 0xffffff81 ;  /* 0xffffff810e037836 */ /* 0x000fe20000000000 */
[----:B------:R-:W-:Y:S03]  /*0720*/  BSSY.RECONVERGENT B2, `(.L_x_8) ;  /* 0x0000035000027945 */ /* 0x000fe60003800200 */
[----:B------:R-:W-:Y:S02]  /*0730*/  IMAD.IADD R11, R11, 0x1, -R0 ;  /* 0x000000010b0b7824 */ /* 0x000fe400078e0a00 */
[----:B------:R-:W-:Y:S02]  /*0740*/  IMAD R0, R3, -0x800000, R10 ;  /* 0xff80000003007824 */ /* 0x000fe400078e020a */
[----:B------:R-:W0:Y:S01]  /*0750*/  MUFU.RCP R12, R11 ;  /* 0x0000000b000c7308 */ /* 0x000e220000001000 */
[----:B------:R-:W-:-:S04]  /*0760*/  FADD.FTZ R13, -R11, -RZ ;  /* 0x800000ff0b0d7221 */ /* 0x000fc80000010100 */
[----:B0-----:R-:W-:-:S04]  /*0770*/  FFMA R15, R12, R13, 1 ;  /* 0x3f8000000c0f7423 */ /* 0x001fc8000000000d */
[----:B------:R-:W-:-:S04]  /*0780*/  FFMA R17, R12, R15, R12 ;  /* 0x0000000f0c117223 */ /* 0x000fc8000000000c */
[----:B------:R-:W-:-:S04]  /*0790*/  FFMA R10, R0, R17, RZ ;  /* 0x00000011000a7223 */ /* 0x000fc800000000ff */
[----:B------:R-:W-:-:S04]  /*07a0*/  FFMA R15, R13, R10, R0 ;  /* 0x0000000a0d0f7223 */ /* 0x000fc80000000000 */
[----:B------:R-:W-:Y:S01]  /*07b0*/  FFMA R12, R17, R15, R10 ;  /* 0x0000000f110c7223 */ /* 0x000fe2000000000a */
[----:B------:R-:W-:-:S03]  /*07c0*/  IADD3 R10, PT, PT, R3, 0x7f, -R9 ;  /* 0x0000007f030a7810 */ /* 0x000fc60007ffe809 */
[----:B------:R-:W-:Y:S02]  /*07d0*/  FFMA R13, R13, R12, R0 ;  /* 0x0000000c0d0d7223 */ /* 0x000fe40000000000 */
[----:B------:R-:W-:Y:S02]  /*07e0*/  IMAD.IADD R10, R10, 0x1, R5 ;  /* 0x000000010a0a7824 */ /* 0x000fe400078e0205 */
[----:B------:R-:W-:-:S05]  /*07f0*/  FFMA R0, R17, R13, R12 ;  /* 0x0000000d11007223 */ /* 0x000fca000000000c */
[----:B------:R-:W-:-:S04]  /*0800*/  SHF.R.U32.HI R3, RZ, 0x17, R0 ;  /* 0x00000017ff037819 */ /* 0x000fc80000011600 */
[----:B------:R-:W-:-:S05]  /*0810*/  LOP3.LUT R3, R3, 0xff, RZ, 0xc0, !PT ;  /* 0x000000ff03037812 */ /* 0x000fca00078ec0ff */
[----:B------:R-:W-:-:S04]  /*0820*/  IMAD.IADD R9, R3, 0x1, R10 ;  /* 0x0000000103097824 */ /* 0x000fc800078e020a */
[----:B------:R-:W-:-:S05]  /*0830*/  VIADD R3, R9, 0xffffffff ;  /* 0xffffffff09037836 */ /* 0x000fca0000000000 */
[----:B------:R-:W-:-:S13]  /*0840*/  ISETP.GE.U32.AND P0, PT, R3, 0xfe, PT ;  /* 0x000000fe0300780c */ /* 0x000fda0003f06070 */
[----:B------:R-:W-:Y:S05]  /*0850*/  @!P0 BRA `(.L_x_9) ;  /* 0x0000000000808947 */ /* 0x000fea0003800000 */
[----:B------:R-:W-:-:S13]  /*0860*/  ISETP.GT.AND P0, PT, R9, 0xfe, PT ;  /* 0x000000fe0900780c */ /* 0x000fda0003f04270 */
[----:B------:R-:W-:Y:S05]  /*0870*/  @P0 BRA `(.L_x_10) ;  /* 0x00000000006c0947 */ /* 0x000fea0003800000 */
[----:B------:R-:W-:-:S13]  /*0880*/  ISETP.GE.AND P0, PT, R9, 0x1, PT ;  /* 0x000000010900780c */ /* 0x000fda0003f06270 */
[----:B------:R-:W-:Y:S05]  /*0890*/  @P0 BRA `(.L_x_11) ;  /* 0x0000000000740947 */ /* 0x000fea0003800000 */
[----:B------:R-:W-:Y:S02]  /*08a0*/  ISETP.GE.AND P0, PT, R9, -0x18, PT ;  /* 0xffffffe80900780c */ /* 0x000fe40003f06270 */
[----:B------:R-:W-:-:S11]  /*08b0*/  LOP3.LUT R0, R0, 0x80000000, RZ, 0xc0, !PT ;  /* 0x8000000000007812 */ /* 0x000fd600078ec0ff */
[----:B------:R-:W-:Y:S05]  /*08c0*/  @!P0 BRA `(.L_x_11) ;  /* 0x0000000000688947 */ /* 0x000fea0003800000 */
[CCC-:B------:R-:W-:Y:S01]  /*08d0*/  FFMA.RZ R3, R17.reuse, R13.reuse, R12.reuse ;  /* 0x0000000d11037223 */ /* 0x1c0fe2000000c00c */
[-CC-:B------:R-:W-:Y:S01]  /*08e0*/  FFMA.RM R10, R17, R13.reuse, R12.reuse ;  /* 0x0000000d110a7223 */ /* 0x180fe2000000400c */
[C---:B------:R-:W-:Y:S02]  /*08f0*/  ISETP.NE.AND P2, PT, R9.reuse, RZ, PT ;  /* 0x000000ff0900720c */ /* 0x040fe40003f45270 */
[----:B------:R-:W-:Y:S02]  /*0900*/  ISETP.NE.AND P1, PT, R9, RZ, PT ;  /* 0x000000ff0900720c */ /* 0x000fe40003f25270 */
[----:B------:R-:W-:Y:S01]  /*0910*/  LOP3.LUT R5, R3, 0x7fffff, RZ, 0xc0, !PT ;  /* 0x007fffff03057812 */ /* 0x000fe200078ec0ff */
[----:B------:R-:W-:Y:S01]  /*0920*/  FFMA.RP R3, R17, R13, R12 ;  /* 0x0000000d11037223 */ /* 0x000fe2000000800c */
[----:B------:R-:W-:Y:S02]  /*0930*/  VIADD R12, R9, 0x20 ;  /* 0x00000020090c7836 */ /* 0x000fe40000000000 */
[----:B------:R-:W-:Y:S01]  /*0940*/  LOP3.LUT R5, R5, 0x800000, RZ, 0xfc, !PT ;  /* 0x0080000005057812 */ /* 0x000fe200078efcff */
[----:B------:R-:W-:Y:S01]  /*0950*/  IMAD.MOV R9, RZ, RZ, -R9 ;  /* 0x000000ffff097224 */ /* 0x000fe200078e0a09 */
[----:B------:R-:W-:-:S02]  /*0960*/  FSETP.NEU.FTZ.AND P0, PT, R3, R10, PT ;  /* 0x0000000a0300720b */ /* 0x000fc40003f1d000 */
[----:B------:R-:W-:Y:S02]  /*0970*/  SHF.L.U32 R12, R5, R12, RZ ;  /* 0x0000000c050c7219 */ /* 0x000fe400000006ff */
[----:B------:R-:W-:Y:S02]  /*0980*/  SEL R10, R9, RZ, P2 ;  /* 0x000000ff090a7207 */ /* 0x000fe40001000000 */
[----:B------:R-:W-:Y:S02]  /*0990*/  ISETP.NE.AND P1, PT, R12, RZ, P1 ;  /* 0x000000ff0c00720c */ /* 0x000fe40000f25270 */
[----:B------:R-:W-:Y:S02]  /*09a0*/  SHF.R.U32.HI R10, RZ, R10, R5 ;  /* 0x0000000aff0a7219 */ /* 0x000fe40000011605 */
[----:B------:R-:W-:Y:S02]  /*09b0*/  PLOP3.LUT P0, PT, P0, P1, PT, 0xf8, 0x8f ;  /* 0x00000000008f781c */ /* 0x000fe40000703f70 */
[----:B------:R-:W-:-:S02]  /*09c0*/  SHF.R.U32.HI R12, RZ, 0x1, R10 ;  /* 0x00000001ff0c7819 */ /* 0x000fc4000001160a */
[----:B------:R-:W-:-:S04]  /*09d0*/  SEL R3, RZ, 0x1, !P0 ;  /* 0x00000001ff037807 */ /* 0x000fc80004000000 */
[----:B------:R-:W-:-:S04]  /*09e0*/  LOP3.LUT R3, R3, 0x1, R12, 0xf8, !PT ;  /* 0x0000000103037812 */ /* 0x000fc800078ef80c */
[----:B------:R-:W-:-:S05]  /*09f0*/  LOP3.LUT R3, R3, R10, RZ, 0xc0, !PT ;  /* 0x0000000a03037212 */ /* 0x000fca00078ec0ff */
[----:B------:R-:W-:-:S05]  /*0a00*/  IMAD.IADD R3, R12, 0x1, R3 ;  /* 0x000000010c037824 */ /* 0x000fca00078e0203 */
[----:B------:R-:W-:Y:S01]  /*0a10*/  LOP3.LUT R0, R3, R0, RZ, 0xfc, !PT ;  /* 0x0000000003007212 */ /* 0x000fe200078efcff */
[----:B------:R-:W-:Y:S06]  /*0a20*/  BRA `(.L_x_11) ;  /* 0x0000000000107947 */ /* 0x000fec0003800000 */
.L_x_10:
[----:B------:R-:W-:-:S04]  /*0a30*/  LOP3.LUT R0, R0, 0x80000000, RZ, 0xc0, !PT ;  /* 0x8000000000007812 */ /* 0x000fc800078ec0ff */
[----:B------:R-:W-:Y:S01]  /*0a40*/  LOP3.LUT R0, R0, 0x7f800000, RZ, 0xfc, !PT ;  /* 0x7f80000000007812 */ /* 0x000fe200078efcff */
[----:B------:R-:W-:Y:S06]  /*0a50*/  BRA `(.L_x_11) ;  /* 0x0000000000047947 */ /* 0x000fec0003800000 */
.L_x_9:
[----:B------:R-:W-:-:S07]  /*0a60*/  IMAD R0, R10, 0x800000, R0 ;  /* 0x008000000a007824 */ /* 0x000fce00078e0200 */
.L_x_11:
[----:B------:R-:W-:Y:S05]  /*0a70*/  BSYNC.RECONVERGENT B2 ;  /* 0x0000000000027941 */ /* 0x000fea0003800200 */
.L_x_8:
[----:B------:R-:W-:Y:S05]  /*0a80*/  BRA `(.L_x_12) ;  /* 0x0000000000207947 */ /* 0x000fea0003800000 */
.L_x_7:
[----:B------:R-:W-:-:S04]  /*0a90*/  LOP3.LUT R0, R11, 0x80000000, R10, 0x48, !PT ;  /* 0x800000000b007812 */ /* 0x000fc800078e480a */
[----:B------:R-:W-:Y:S01]  /*0aa0*/  LOP3.LUT R0, R0, 0x7f800000, RZ, 0xfc, !PT ;  /* 0x7f80000000007812 */ /* 0x000fe200078efcff */
[----:B------:R-:W-:Y:S06]  /*0ab0*/  BRA `(.L_x_12) ;  /* 0x0000000000147947 */ /* 0x000fec0003800000 */
.L_x_6:
[----:B------:R-:W-:Y:S01]  /*0ac0*/  LOP3.LUT R0, R11, 0x80000000, R10, 0x48, !PT ;  /* 0x800000000b007812 */ /* 0x000fe200078e480a */
[----:B------:R-:W-:Y:S06]  /*0ad0*/  BRA `(.L_x_12) ;  /* 0x00000000000c7947 */ /* 0x000fec0003800000 */
.L_x_5:
[----:B------:R-:W0:Y:S01]  /*0ae0*/  MUFU.RSQ R0, -QNAN ;  /* 0xffc0000000007908 */ /* 0x000e220000001400 */
[----:B------:R-:W-:Y:S05]  /*0af0*/  BRA `(.L_x_12) ;  /* 0x0000000000047947 */ /* 0x000fea0003800000 */
.L_x_4:
[----:B------:R-:W-:-:S07]  /*0b00*/  FADD.FTZ R0, R0, R3 ;  /* 0x0000000300007221 */ /* 0x000fce0000010000 */
.L_x_12:
[----:B------:R-:W-:Y:S05]  /*0b10*/  BSYNC.RECONVERGENT B1 ;  /* 0x0000000000017941 */ /* 0x000fea0003800200 */
.L_x_2:
[----:B------:R-:W-:-:S04]  /*0b20*/  IMAD.MOV.U32 R9, RZ, RZ, 0x0 ;  /* 0x00000000ff097424 */ /* 0x000fc800078e00ff */
[----:B0-----:R-:W-:Y:S05]  /*0b30*/  RET.REL.NODEC R8 `(_Z3RowiiPfS_) ;  /* 0xfffffff408307950 */ /* 0x001fea0003c3ffff */
.L_x_13:
[----:B------:R-:W-:-:S00]  /*0b40*/  BRA `(.L_x_13) ;  /* 0xfffffffc00fc7947 */ /* 0x000fc0000383ffff */
[----:B------:R-:W-:-:S00]  /*0b50*/  NOP ;  /* 0x0000000000007918 */ /* 0x000fc00000000000 */
        /* <DEDUP_REMOVED lines=10> */
.L_x_14:


//--------------------- .nv.shared.reserved.0     --------------------------
	.section	.nv.shared.reserved.0,"aw",@nobits
	.weak		__nv_reservedSMEM_offset_0_alias
	.size		__nv_reservedSMEM_offset_0_alias, 0, 64
	.other		__nv_reservedSMEM_offset_0_alias,@"STO_CUDA_RESERVED_SHARED STV_DEFAULT"
__nv_reservedSMEM_offset_0_alias:
	.zero		0
	.zero		64


//--------------------- .nv.constant0._Z3RowiiPfS_ --------------------------
	.section	.nv.constant0._Z3RowiiPfS_,"a",@progbits
	.sectionflags	@""
	.align	4
.nv.constant0._Z3RowiiPfS_:
	.zero		920


//--------------------- SYMBOLS --------------------------

	.type		.nv.reservedSmem.offset0,@object
	.size		.nv.reservedSmem.offset0,0x4
